//
// Generated by NVIDIA NVVM Compiler
//
// Compiler Build ID: CL-36424714
// Cuda compilation tools, release 13.0, V13.0.88
// Based on NVVM 20.0.0
//

.version 9.0
.target sm_100
.address_size 64

	// .globl	_Z7dkernelPjj

.visible .entry _Z7dkernelPjj(
	.param .u64 .ptr .align 1 _Z7dkernelPjj_param_0,
	.param .u32 _Z7dkernelPjj_param_1
)
{
	.reg .pred 	%p<2>;
	.reg .b32 	%r<10>;
	.reg .b64 	%rd<5>;

	ld.param.u64 	%rd1, [_Z7dkernelPjj_param_0];
	ld.param.u32 	%r1, [_Z7dkernelPjj_param_1];
	mov.u32 	%r2, %ctaid.x;
	mov.u32 	%r3, %ntid.x;
	mov.u32 	%r4, %tid.x;
	mad.lo.s32 	%r5, %r2, %r3, %r4;
	and.b32  	%r6, %r5, 1;
	setp.eq.b32 	%p1, %r6, 1;
	mul.lo.s32 	%r7, %r1, %r1;
	selp.b32 	%r8, %r5, %r7, %p1;
	cvta.to.global.u64 	%rd2, %rd1;
	mul.wide.u32 	%rd3, %r5, 4;
	add.s64 	%rd4, %rd2, %rd3;
	add.s32 	%r9, %r8, 1;
	st.global.u32 	[%rd4], %r9;
	ret;

}


// ===== COMPILED SASS (sm_100) =====

	.target	sm_100

	.elftype	@"ET_EXEC"


//--------------------- .note.nv.tkinfo           --------------------------
	.section	.note.nv.tkinfo,"",@"SHT_NOTE"
	.sectionflags	@"SHF_NOTE_NV_TKINFO"
	.tkinfo
        /*0018*/ 	.word	0x00000002
        /*0030*/ 	.string	""
        /*0030*/ 	.string	"ptxas"
        /*0030*/ 	.string	"Cuda compilation tools, release 13.0, V13.0.88"
        /*0030*/ 	.string	"Build cuda_13.0.r13.0/compiler.36424714_0"
        /*0030*/ 	.string	"-arch sm_100 -m 64 "



//--------------------- .note.nv.cuinfo           --------------------------
	.section	.note.nv.cuinfo,"",@"SHT_NOTE"
	.sectionflags	@"SHF_NOTE_NV_CUINFO"
        /*0018*/ 	.short	0x0002
        /*001a*/ 	.short	0x0064
        /*001c*/ 	.short	0x0082
	.zero		2


//--------------------- .nv.info                  --------------------------
	.section	.nv.info,"",@"SHT_CUDA_INFO"
	.align	4


	//----- nvinfo : EIATTR_REGCOUNT
	.align		4
        /*0000*/ 	.byte	0x04, 0x2f
        /*0002*/ 	.short	(.L_1 - .L_0)
	.align		4
.L_0:
        /*0004*/ 	.word	index@(_Z7dkernelPjj)
        /*0008*/ 	.word	0x00000008


	//----- nvinfo : EIATTR_FRAME_SIZE
	.align		4
.L_1:
        /*000c*/ 	.byte	0x04, 0x11
        /*000e*/ 	.short	(.L_3 - .L_2)
	.align		4
.L_2:
        /*0010*/ 	.word	index@(_Z7dkernelPjj)
        /*0014*/ 	.word	0x00000000


	//----- nvinfo : EIATTR_MIN_STACK_SIZE
	.align		4
.L_3:
        /*0018*/ 	.byte	0x04, 0x12
        /*001a*/ 	.short	(.L_5 - .L_4)
	.align		4
.L_4:
        /*001c*/ 	.word	index@(_Z7dkernelPjj)
        /*0020*/ 	.word	0x00000000
.L_5:


//--------------------- .nv.compat                --------------------------
	.section	.nv.compat,"",@"SHT_CUDA_COMPAT_INFO"
	.align	4
        /*0000*/ 	.byte	0x02, 0x09, 0x00, 0x00, 0x02, 0x02, 0x01, 0x00, 0x02, 0x05, 0x05, 0x00, 0x03, 0x07, 0x01, 0x01
        /*0010*/ 	.byte	0x02, 0x03, 0x00, 0x00, 0x02, 0x06, 0x01, 0x00, 0x04, 0x0b, 0x08, 0x00, 0x09, 0x00, 0x00, 0x00
        /*0020*/ 	.byte	0x00, 0x00, 0x00, 0x00


//--------------------- .nv.info._Z7dkernelPjj    --------------------------
	.section	.nv.info._Z7dkernelPjj,"",@"SHT_CUDA_INFO"
	.sectionflags	@""
	.align	4


	//----- nvinfo : EIATTR_CUDA_API_VERSION
	.align		4
        /*0000*/ 	.byte	0x04, 0x37
        /*0002*/ 	.short	(.L_7 - .L_6)
.L_6:
        /*0004*/ 	.word	0x00000082


	//----- nvinfo : EIATTR_KPARAM_INFO
	.align		4
.L_7:
        /*0008*/ 	.byte	0x04, 0x17
        /*000a*/ 	.short	(.L_9 - .L_8)
.L_8:
        /*000c*/ 	.word	0x00000000
        /*0010*/ 	.short	0x0001
        /*0012*/ 	.short	0x0008
        /*0014*/ 	.byte	0x00, 0xf0, 0x11, 0x00


	//----- nvinfo : EIATTR_KPARAM_INFO
	.align		4
.L_9:
        /*0018*/ 	.byte	0x04, 0x17
        /*001a*/ 	.short	(.L_11 - .L_10)
.L_10:
        /*001c*/ 	.word	0x00000000
        /*0020*/ 	.short	0x0000
        /*0022*/ 	.short	0x0000
        /*0024*/ 	.byte	0x00, 0xf5, 0x21, 0x00


	//----- nvinfo : EIATTR_SPARSE_MMA_MASK
	.align		4
.L_11:
        /*0028*/ 	.byte	0x03, 0x50
        /*002a*/ 	.short	0x0000


	//----- nvinfo : EIATTR_MAXREG_COUNT
	.align		4
        /*002c*/ 	.byte	0x03, 0x1b
        /*002e*/ 	.short	0x00ff


	//----- nvinfo : EIATTR_MERCURY_ISA_VERSION
	.align		4
        /*0030*/ 	.byte	0x03, 0x5f
        /*0032*/ 	.short	0x0101


	//----- nvinfo : EIATTR_VRC_CTA_INIT_COUNT
	.align		4
        /*0034*/ 	.byte	0x02, 0x4a
	.zero		1
	.zero		1


	//----- nvinfo : EIATTR_EXIT_INSTR_OFFSETS
	.align		4
        /*0038*/ 	.byte	0x04, 0x1c
        /*003a*/ 	.short	(.L_13 - .L_12)


	//   ....[0]....
.L_12:
        /*003c*/ 	.word	0x000000f0


	//----- nvinfo : EIATTR_CBANK_PARAM_SIZE
	.align		4
.L_13:
        /*0040*/ 	.byte	0x03, 0x19
        /*0042*/ 	.short	0x000c


	//----- nvinfo : EIATTR_PARAM_CBANK
	.align		4
        /*0044*/ 	.byte	0x04, 0x0a
        /*0046*/ 	.short	(.L_15 - .L_14)
	.align		4
.L_14:
        /*0048*/ 	.word	index@(.nv.constant0._Z7dkernelPjj)
        /*004c*/ 	.short	0x0380
        /*004e*/ 	.short	0x000c


	//----- nvinfo : EIATTR_SW_WAR
	.align		4
.L_15:
        /*0050*/ 	.byte	0x04, 0x36
        /*0052*/ 	.short	(.L_17 - .L_16)
.L_16:
        /*0054*/ 	.word	0x00000008
.L_17:


//--------------------- .nv.callgraph             --------------------------
	.section	.nv.callgraph,"",@"SHT_CUDA_CALLGRAPH"
	.align	4
	.sectionentsize	8
	.align		4
        /*0000*/ 	.word	0x00000000
	.align		4
        /*0004*/ 	.word	0xffffffff
	.align		4
        /*0008*/ 	.word	0x00000000
	.align		4
        /*000c*/ 	.word	0xfffffffe
	.align		4
        /*0010*/ 	.word	0x00000000
	.align		4
        /*0014*/ 	.word	0xfffffffd
	.align		4
        /*0018*/ 	.word	0x00000000
	.align		4
        /*001c*/ 	.word	0xfffffffc


//--------------------- .text._Z7dkernelPjj       --------------------------
	.section	.text._Z7dkernelPjj,"ax",@progbits
	.align	128
        .global         _Z7dkernelPjj
        .type           _Z7dkernelPjj,@function
        .size           _Z7dkernelPjj,(.L_x_1 - _Z7dkernelPjj)
        .other          _Z7dkernelPjj,@"STO_CUDA_ENTRY STV_DEFAULT"
_Z7dkernelPjj:
.text._Z7dkernelPjj:
[----:B------:R-:W-:Y:S01]  /*0000*/  LDC R1, c[0x0][0x37c] ;  /* 0x0000df00ff017b82 */ /* 0x000fe20000000800 */
[----:B------:R-:W0:Y:S07]  /*0010*/  S2R R0, SR_TID.X ;  /* 0x0000000000007919 */ /* 0x000e2e0000002100 */
[----:B------:R-:W0:Y:S01]  /*0020*/  S2UR UR5, SR_CTAID.X ;  /* 0x00000000000579c3 */ /* 0x000e220000002500 */
[----:B------:R-:W1:Y:S01]  /*0030*/  LDCU UR4, c[0x0][0x388] ;  /* 0x00007100ff0477ac */ /* 0x000e620008000800 */
[----:B------:R-:W2:Y:S06]  /*0040*/  LDCU.64 UR6, c[0x0][0x358] ;  /* 0x00006b00ff0677ac */ /* 0x000eac0008000a00 */
[----:B------:R-:W0:Y:S08]  /*0050*/  LDC R5, c[0x0][0x360] ;  /* 0x0000d800ff057b82 */ /* 0x000e300000000800 */
[----:B------:R-:W3:Y:S01]  /*0060*/  LDC.64 R2, c[0x0][0x380] ;  /* 0x0000e000ff027b82 */ /* 0x000ee20000000a00 */
[----:B-1----:R-:W-:Y:S01]  /*0070*/  UIMAD UR4, UR4, UR4, URZ ;  /* 0x00000004040472a4 */ /* 0x002fe2000f8e02ff */
[----:B0-----:R-:W-:-:S05]  /*0080*/  IMAD R5, R5, UR5, R0 ;  /* 0x0000000505057c24 */ /* 0x001fca000f8e0200 */
[C---:B------:R-:W-:Y:S01]  /*0090*/  LOP3.LUT R0, R5.reuse, 0x1, RZ, 0xc0, !PT ;  /* 0x0000000105007812 */ /* 0x040fe200078ec0ff */
[----:B---3--:R-:W-:-:S03]  /*00a0*/  IMAD.WIDE.U32 R2, R5, 0x4, R2 ;  /* 0x0000000405027825 */ /* 0x008fc600078e0002 */
[----:B------:R-:W-:-:S04]  /*00b0*/  ISETP.NE.U32.AND P0, PT, R0, 0x1, PT ;  /* 0x000000010000780c */ /* 0x000fc80003f05070 */
[----:B------:R-:W-:-:S04]  /*00c0*/  SEL R0, R5, UR4, !P0 ;  /* 0x0000000405007c07 */ /* 0x000fc8000c000000 */
[----:B------:R-:W-:-:S05]  /*00d0*/  IADD3 R5, PT, PT, R0, 0x1, RZ ;  /* 0x0000000100057810 */ /* 0x000fca0007ffe0ff */
[----:B--2---:R-:W-:Y:S01]  /*00e0*/  STG.E desc[UR6][R2.64], R5 ;  /* 0x0000000502007986 */ /* 0x004fe2000c101906 */
[----:B------:R-:W-:Y:S05]  /*00f0*/  EXIT ;  /* 0x000000000000794d */ /* 0x000fea0003800000 */
.L_x_0:
[----:B------:R-:W-:-:S00]  /*0100*/  BRA `(.L_x_0) ;  /* 0xfffffffc00fc7947 */ /* 0x000fc0000383ffff */
[----:B------:R-:W-:-:S00]  /*0110*/  NOP ;  /* 0x0000000000007918 */ /* 0x000fc00000000000 */
        /* <DEDUP_REMOVED lines=14> */
.L_x_1:


//--------------------- .nv.shared.reserved.0     --------------------------
	.section	.nv.shared.reserved.0,"aw",@nobits
	.weak		__nv_reservedSMEM_offset_0_alias
	.size		__nv_reservedSMEM_offset_0_alias, 0, 64
	.other		__nv_reservedSMEM_offset_0_alias,@"STO_CUDA_RESERVED_SHARED STV_DEFAULT"
__nv_reservedSMEM_offset_0_alias:
	.zero		0
	.zero		64


//--------------------- .nv.constant0._Z7dkernelPjj --------------------------
	.section	.nv.constant0._Z7dkernelPjj,"a",@progbits
	.sectionflags	@""
	.align	4
.nv.constant0._Z7dkernelPjj:
	.zero		908


//--------------------- SYMBOLS --------------------------

	.type		.nv.reservedSmem.offset0,@object
	.size		.nv.reservedSmem.offset0,0x4
